	.headerflags	@"EF_CUDA_TEXMODE_UNIFIED EF_CUDA_64BIT_ADDRESS EF_CUDA_ACCELERATORS EF_CUDA_SM90 EF_CUDA_VIRTUAL_SM(EF_CUDA_SM90)"
	.elftype	@"ET_EXEC"


//--------------------- .nv.info                  --------------------------
	.section	.nv.info,"",@"SHT_CUDA_INFO"
	.align	4


	//----- nvinfo : EIATTR_REGCOUNT
	.align		4
        /*0000*/ 	.byte	0x04, 0x2f
        /*0002*/ 	.short	(.L_1 - .L_0)
	.align		4
.L_0:
        /*0004*/ 	.word	index@(triton_poi_fused_cat_16)
        /*0008*/ 	.word	0x00000020


	//----- nvinfo : EIATTR_MIN_STACK_SIZE
	.align		4
.L_1:
        /*000c*/ 	.byte	0x04, 0x12
        /*000e*/ 	.short	(.L_3 - .L_2)
	.align		4
.L_2:
        /*0010*/ 	.word	index@(triton_poi_fused_cat_16)
        /*0014*/ 	.word	0x00000000


	//----- nvinfo : EIATTR_FRAME_SIZE
	.align		4
.L_3:
        /*0018*/ 	.byte	0x04, 0x11
        /*001a*/ 	.short	(.L_5 - .L_4)
	.align		4
.L_4:
        /*001c*/ 	.word	index@(triton_poi_fused_cat_16)
        /*0020*/ 	.word	0x00000000


	//----- nvinfo : EIATTR_MIN_STACK_SIZE
	.align		4
.L_5:
        /*0024*/ 	.byte	0x04, 0x12
        /*0026*/ 	.short	(.L_7 - .L_6)
	.align		4
.L_6:
        /*0028*/ 	.word	index@(triton_poi_fused_cat_16)
        /*002c*/ 	.word	0x00000000
.L_7:


//--------------------- .nv.info.triton_poi_fused_cat_16 --------------------------
	.section	.nv.info.triton_poi_fused_cat_16,"",@"SHT_CUDA_INFO"
	.sectionflags	@""
	.align	4


	//----- nvinfo : EIATTR_CUDA_API_VERSION
	.align		4
        /*0000*/ 	.byte	0x04, 0x37
        /*0002*/ 	.short	(.L_9 - .L_8)
.L_8:
        /*0004*/ 	.word	0x0000007c


	//----- nvinfo : EIATTR_KPARAM_INFO
	.align		4
.L_9:
        /*0008*/ 	.byte	0x04, 0x17
        /*000a*/ 	.short	(.L_11 - .L_10)
.L_10:
        /*000c*/ 	.word	0x00000000
        /*0010*/ 	.short	0x0004
        /*0012*/ 	.short	0x0020
        /*0014*/ 	.byte	0x00, 0xf0, 0x11, 0x00


	//----- nvinfo : EIATTR_KPARAM_INFO
	.align		4
.L_11:
        /*0018*/ 	.byte	0x04, 0x17
        /*001a*/ 	.short	(.L_13 - .L_12)
.L_12:
        /*001c*/ 	.word	0x00000000
        /*0020*/ 	.short	0x0003
        /*0022*/ 	.short	0x0018
        /*0024*/ 	.byte	0x00, 0xf4, 0x21, 0x00


	//----- nvinfo : EIATTR_KPARAM_INFO
	.align		4
.L_13:
        /*0028*/ 	.byte	0x04, 0x17
        /*002a*/ 	.short	(.L_15 - .L_14)
.L_14:
        /*002c*/ 	.word	0x00000000
        /*0030*/ 	.short	0x0002
        /*0032*/ 	.short	0x0010
        /*0034*/ 	.byte	0x00, 0xf4, 0x21, 0x00


	//----- nvinfo : EIATTR_KPARAM_INFO
	.align		4
.L_15:
        /*0038*/ 	.byte	0x04, 0x17
        /*003a*/ 	.short	(.L_17 - .L_16)
.L_16:
        /*003c*/ 	.word	0x00000000
        /*0040*/ 	.short	0x0001
        /*0042*/ 	.short	0x0008
        /*0044*/ 	.byte	0x00, 0xf4, 0x21, 0x00


	//----- nvinfo : EIATTR_KPARAM_INFO
	.align		4
.L_17:
        /*0048*/ 	.byte	0x04, 0x17
        /*004a*/ 	.short	(.L_19 - .L_18)
.L_18:
        /*004c*/ 	.word	0x00000000
        /*0050*/ 	.short	0x0000
        /*0052*/ 	.short	0x0000
        /*0054*/ 	.byte	0x00, 0xf4, 0x21, 0x00


	//----- nvinfo : EIATTR_SPARSE_MMA_MASK
	.align		4
.L_19:
        /*0058*/ 	.byte	0x03, 0x50
        /*005a*/ 	.short	0x0000


	//----- nvinfo : EIATTR_MAXREG_COUNT
	.align		4
        /*005c*/ 	.byte	0x03, 0x1b
        /*005e*/ 	.short	0x00ff


	//----- nvinfo : EIATTR_EXIT_INSTR_OFFSETS
	.align		4
        /*0060*/ 	.byte	0x04, 0x1c
        /*0062*/ 	.short	(.L_21 - .L_20)


	//   ....[0]....
.L_20:
        /*0064*/ 	.word	0x00001210


	//----- nvinfo : EIATTR_REQNTID
	.align		4
.L_21:
        /*0068*/ 	.byte	0x04, 0x10
        /*006a*/ 	.short	(.L_23 - .L_22)
.L_22:
        /*006c*/ 	.word	0x00000080
        /*0070*/ 	.word	0x00000001
        /*0074*/ 	.word	0x00000001


	//----- nvinfo : EIATTR_CBANK_PARAM_SIZE
	.align		4
.L_23:
        /*0078*/ 	.byte	0x03, 0x19
        /*007a*/ 	.short	0x0024


	//----- nvinfo : EIATTR_PARAM_CBANK
	.align		4
        /*007c*/ 	.byte	0x04, 0x0a
        /*007e*/ 	.short	(.L_25 - .L_24)
	.align		4
.L_24:
        /*0080*/ 	.word	index@(.nv.constant0.triton_poi_fused_cat_16)
        /*0084*/ 	.short	0x0210
        /*0086*/ 	.short	0x0024


	//----- nvinfo : EIATTR_SW_WAR
	.align		4
.L_25:
        /*0088*/ 	.byte	0x04, 0x36
        /*008a*/ 	.short	(.L_27 - .L_26)
.L_26:
        /*008c*/ 	.word	0x00000008
.L_27:


//--------------------- .nv.callgraph             --------------------------
	.section	.nv.callgraph,"",@"SHT_CUDA_CALLGRAPH"
	.align	4
	.sectionentsize	8
	.align		4
        /*0000*/ 	.word	0x00000000
	.align		4
        /*0004*/ 	.word	0xffffffff
	.align		4
        /*0008*/ 	.word	0x00000000
	.align		4
        /*000c*/ 	.word	0xfffffffe
	.align		4
        /*0010*/ 	.word	0x00000000
	.align		4
        /*0014*/ 	.word	0xfffffffd
	.align		4
        /*0018*/ 	.word	0x00000000
	.align		4
        /*001c*/ 	.word	0xfffffffc


//--------------------- .text.triton_poi_fused_cat_16 --------------------------
	.section	.text.triton_poi_fused_cat_16,"ax",@progbits
	.align	128
        .global         triton_poi_fused_cat_16
        .type           triton_poi_fused_cat_16,@function
        .size           triton_poi_fused_cat_16,(.L_x_1 - triton_poi_fused_cat_16)
        .other          triton_poi_fused_cat_16,@"STO_CUDA_ENTRY STV_DEFAULT"
triton_poi_fused_cat_16:
.text.triton_poi_fused_cat_16:
[----:B------:R-:W-:Y:S01]  /*0000*/  LDC R1, c[0x0][0x28] ;  /* 0x00000a00ff017b82 */ /* 0x000fe20000000800 */
[----:B------:R-:W1:Y:S07]  /*0010*/  S2R R0, SR_TID.X ;  /* 0x0000000000007919 */ /* 0x000e6e0000002100 */
[----:B------:R-:W2:Y:S01]  /*0020*/  LDC.64 R16, c[0x0][0x218] ;  /* 0x00008600ff107b82 */ /* 0x000ea20000000a00 */
[----:B------:R-:W-:Y:S02]  /*0030*/  CS2R R8, SRZ ;  /* 0x0000000000087805 */ /* 0x000fe4000001ff00 */
[----:B------:R-:W-:Y:S01]  /*0040*/  CS2R R10, SRZ ;  /* 0x00000000000a7805 */ /* 0x000fe2000001ff00 */
[----:B------:R-:W3:Y:S01]  /*0050*/  S2R R7, SR_CTAID.X ;  /* 0x0000000000077919 */ /* 0x000ee20000002500 */
[----:B------:R-:W-:Y:S01]  /*0060*/  ULDC.64 UR4, c[0x0][0x208] ;  /* 0x0000820000047ab9 */ /* 0x000fe20000000a00 */
[----:B-1----:R-:W-:-:S04]  /*0070*/  SHF.L.U32 R0, R0, 0x2, RZ ;  /* 0x0000000200007819 */ /* 0x002fc800000006ff */
[----:B------:R-:W-:-:S04]  /*0080*/  LOP3.LUT R0, R0, 0x1fc, RZ, 0xc0, !PT ;  /* 0x000001fc00007812 */ /* 0x000fc800078ec0ff */
[----:B---3--:R-:W-:-:S04]  /*0090*/  LEA R0, R7, R0, 0xa ;  /* 0x0000000007007211 */ /* 0x008fc800078e50ff */
[----:B------:R-:W-:-:S04]  /*00a0*/  SHF.R.S32.HI R3, RZ, 0x1f, R0 ;  /* 0x0000001fff037819 */ /* 0x000fc80000011400 */
[----:B------:R-:W-:-:S04]  /*00b0*/  LEA.HI R3, R3, R0, RZ, 0x7 ;  /* 0x0000000003037211 */ /* 0x000fc800078f38ff */
[----:B------:R-:W-:Y:S02]  /*00c0*/  LOP3.LUT R5, R3, 0xffffff80, RZ, 0xc0, !PT ;  /* 0xffffff8003057812 */ /* 0x000fe400078ec0ff */
[----:B------:R-:W-:Y:S02]  /*00d0*/  SHF.R.S32.HI R15, RZ, 0x7, R3 ;  /* 0x00000007ff0f7819 */ /* 0x000fe40000011403 */
[----:B------:R-:W-:Y:S01]  /*00e0*/  IADD3 R6, R0, -R5, RZ ;  /* 0x8000000500067210 */ /* 0x000fe20007ffe0ff */
[----:B------:R-:W1:Y:S03]  /*00f0*/  LDC.64 R2, c[0x0][0x210] ;  /* 0x00008400ff027b82 */ /* 0x000e660000000a00 */
[----:B------:R-:W-:Y:S02]  /*0100*/  ISETP.GE.AND P0, PT, R6, 0x40, PT ;  /* 0x000000400600780c */ /* 0x000fe40003f06270 */
[----:B------:R-:W-:-:S05]  /*0110*/  LEA R15, R15, R6, 0x6 ;  /* 0x000000060f0f7211 */ /* 0x000fca00078e30ff */
[----:B--2---:R-:W-:-:S06]  /*0120*/  IMAD.WIDE R4, R15, 0x4, R16 ;  /* 0x000000040f047825 */ /* 0x004fcc00078e0210 */
[----:B------:R2:W3:Y:S01]  /*0130*/  @!P0 LDG.E.EL.128 R8, desc[UR4][R4.64] ;  /* 0x0000000404088981 */ /* 0x0004e2000c2e1d00 */
[----:B------:R-:W-:Y:S02]  /*0140*/  CS2R R20, SRZ ;  /* 0x0000000000147805 */ /* 0x000fe4000001ff00 */
[----:B------:R-:W-:Y:S01]  /*0150*/  CS2R R22, SRZ ;  /* 0x0000000000167805 */ /* 0x000fe2000001ff00 */
[----:B-1----:R-:W-:-:S05]  /*0160*/  IMAD.WIDE R18, R15, 0x4, R2 ;  /* 0x000000040f127825 */ /* 0x002fca00078e0202 */
[----:B------:R1:W4:Y:S01]  /*0170*/  @!P0 LDG.E.EL.128 R20, desc[UR4][R18.64] ;  /* 0x0000000412148981 */ /* 0x000322000c2e1d00 */
[----:B------:R-:W-:Y:S02]  /*0180*/  SHF.R.S32.HI R7, RZ, 0x15, R7 ;  /* 0x00000015ff077819 */ /* 0x000fe40000011407 */
[----:B--2---:R-:W-:Y:S02]  /*0190*/  CS2R R4, SRZ ;  /* 0x0000000000047805 */ /* 0x004fe4000001ff00 */
[----:B------:R-:W-:-:S04]  /*01a0*/  SGXT R7, R7, 0x1 ;  /* 0x000000010707781a */ /* 0x000fc80000000200 */
[----:B------:R-:W-:-:S04]  /*01b0*/  LEA.HI R7, R7, R0, RZ, 0x7 ;  /* 0x0000000007077211 */ /* 0x000fc800078f38ff */
[----:B------:R-:W-:-:S04]  /*01c0*/  IADD3 R7, R7, 0x200, RZ ;  /* 0x0000020007077810 */ /* 0x000fc80007ffe0ff */
[----:B------:R-:W-:-:S04]  /*01d0*/  SHF.R.S32.HI R7, RZ, 0x7, R7 ;  /* 0x00000007ff077819 */ /* 0x000fc80000011407 */
[----:B------:R-:W-:Y:S02]  /*01e0*/  LEA R13, R7, R6, 0x6 ;  /* 0x00000006070d7211 */ /* 0x000fe400078e30ff */
[----:B------:R-:W-:-:S03]  /*01f0*/  CS2R R6, SRZ ;  /* 0x0000000000067805 */ /* 0x000fc6000001ff00 */
[----:B------:R-:W-:-:S05]  /*0200*/  IMAD.WIDE R16, R13, 0x4, R16 ;  /* 0x000000040d107825 */ /* 0x000fca00078e0210 */
[----:B------:R2:W5:Y:S01]  /*0210*/  @!P0 LDG.E.EL.128 R4, desc[UR4][R16.64] ;  /* 0x0000000410048981 */ /* 0x000562000c2e1d00 */
[----:B------:R-:W-:Y:S01]  /*0220*/  HFMA2.MMA R24, -RZ, RZ, 1.625, 0 ;  /* 0x3e800000ff187435 */ /* 0x000fe200000001ff */
[----:B------:R-:W-:Y:S01]  /*0230*/  IMAD.WIDE R2, R13, 0x4, R2 ;  /* 0x000000040d027825 */ /* 0x000fe200078e0202 */
[----:B---3--:R-:W-:-:S05]  /*0240*/  SEL R14, R8, RZ, !P0 ;  /* 0x000000ff080e7207 */ /* 0x008fca0004000000 */
[----:B------:R-:W-:-:S04]  /*0250*/  FADD R8, RZ, -R14 ;  /* 0x8000000eff087221 */ /* 0x000fc80000000000 */
[----:B------:R-:W-:-:S05]  /*0260*/  FMUL R8, R8, 1.4426950216293334961 ;  /* 0x3fb8aa3b08087820 */ /* 0x000fca0000400000 */
[----:B------:R-:W-:-:S13]  /*0270*/  FSETP.GEU.AND P1, PT, R8, -126, PT ;  /* 0xc2fc00000800780b */ /* 0x000fda0003f2e000 */
[----:B------:R-:W-:-:S04]  /*0280*/  @!P1 FMUL R8, R8, 0.5 ;  /* 0x3f00000008089820 */ /* 0x000fc80000400000 */
[----:B------:R-:W3:Y:S02]  /*0290*/  MUFU.EX2 R12, R8 ;  /* 0x00000008000c7308 */ /* 0x000ee40000000800 */
[----:B---3--:R-:W-:-:S04]  /*02a0*/  @!P1 FMUL R12, R12, R12 ;  /* 0x0000000c0c0c9220 */ /* 0x008fc80000400000 */
[----:B------:R-:W-:-:S05]  /*02b0*/  FADD R26, R12, 1 ;  /* 0x3f8000000c1a7421 */ /* 0x000fca0000000000 */
[----:B------:R-:W-:Y:S02]  /*02c0*/  FSETP.GT.AND P1, PT, R26, 8.50705917302346158658e+37, PT ;  /* 0x7e8000001a00780b */ /* 0x000fe40003f24000 */
[----:B------:R-:W-:-:S11]  /*02d0*/  SEL R12, R9, RZ, !P0 ;  /* 0x000000ff090c7207 */ /* 0x000fd60004000000 */
[----:B------:R-:W-:-:S04]  /*02e0*/  @P1 FMUL R26, R26, 0.25 ;  /* 0x3e8000001a1a1820 */ /* 0x000fc80000400000 */
[----:B-1----:R-:W1:Y:S01]  /*02f0*/  MUFU.RCP R19, R26 ;  /* 0x0000001a00137308 */ /* 0x002e620000001000 */
[----:B--2---:R-:W-:Y:S02]  /*0300*/  SEL R16, R10, RZ, !P0 ;  /* 0x000000ff0a107207 */ /* 0x004fe40004000000 */
[----:B------:R-:W-:Y:S01]  /*0310*/  FSEL R10, R24, 1, P1 ;  /* 0x3f800000180a7808 */ /* 0x000fe20000800000 */
[----:B------:R-:W-:Y:S01]  /*0320*/  FADD R17, RZ, -R12 ;  /* 0x8000000cff117221 */ /* 0x000fe20000000000 */
[----:B------:R-:W-:Y:S01]  /*0330*/  SEL R25, R11, RZ, !P0 ;  /* 0x000000ff0b197207 */ /* 0x000fe20004000000 */
[----:B------:R-:W-:Y:S02]  /*0340*/  FADD R18, RZ, -R16 ;  /* 0x80000010ff127221 */ /* 0x000fe40000000000 */
[----:B------:R-:W-:Y:S01]  /*0350*/  FMUL R17, R17, 1.4426950216293334961 ;  /* 0x3fb8aa3b11117820 */ /* 0x000fe20000400000 */
[----:B-1----:R-:W-:Y:S01]  /*0360*/  FMUL R19, R19, R10 ;  /* 0x0000000a13137220 */ /* 0x002fe20000400000 */
[----:B------:R-:W-:-:S03]  /*0370*/  FADD R10, RZ, -R25 ;  /* 0x80000019ff0a7221 */ /* 0x000fc60000000000 */
[----:B------:R-:W-:Y:S01]  /*0380*/  FSETP.GEU.AND P1, PT, R17, -126, PT ;  /* 0xc2fc00001100780b */ /* 0x000fe20003f2e000 */
[----:B------:R-:W-:Y:S01]  /*0390*/  FMUL R18, R18, 1.4426950216293334961 ;  /* 0x3fb8aa3b12127820 */ /* 0x000fe20000400000 */
[----:B------:R-:W-:-:S04]  /*03a0*/  FMUL R26, R10, 1.4426950216293334961 ;  /* 0x3fb8aa3b0a1a7820 */ /* 0x000fc80000400000 */
[----:B------:R-:W-:Y:S02]  /*03b0*/  FSETP.GEU.AND P2, PT, R18, -126, PT ;  /* 0xc2fc00001200780b */ /* 0x000fe40003f4e000 */
[----:B------:R-:W-:Y:S02]  /*03c0*/  FSETP.GEU.AND P3, PT, R26, -126, PT ;  /* 0xc2fc00001a00780b */ /* 0x000fe40003f6e000 */
[----:B------:R-:W-:Y:S02]  /*03d0*/  CS2R R8, SRZ ;  /* 0x0000000000087805 */ /* 0x000fe4000001ff00 */
[----:B------:R-:W-:Y:S01]  /*03e0*/  CS2R R10, SRZ ;  /* 0x00000000000a7805 */ /* 0x000fe2000001ff00 */
[----:B------:R-:W-:-:S05]  /*03f0*/  @!P1 FMUL R17, R17, 0.5 ;  /* 0x3f00000011119820 */ /* 0x000fca0000400000 */
[----:B------:R1:W2:Y:S01]  /*0400*/  @!P0 LDG.E.EL.128 R8, desc[UR4][R2.64] ;  /* 0x0000000402088981 */ /* 0x0002a2000c2e1d00 */
[----:B------:R-:W3:Y:S01]  /*0410*/  MUFU.EX2 R28, R17 ;  /* 0x00000011001c7308 */ /* 0x000ee20000000800 */
[----:B------:R-:W-:Y:S01]  /*0420*/  @!P2 FMUL R18, R18, 0.5 ;  /* 0x3f0000001212a820 */ /* 0x000fe20000400000 */
[----:B------:R-:W-:-:S06]  /*0430*/  @!P3 FMUL R26, R26, 0.5 ;  /* 0x3f0000001a1ab820 */ /* 0x000fcc0000400000 */
[----:B-1----:R1:W4:Y:S08]  /*0440*/  MUFU.EX2 R2, R26 ;  /* 0x0000001a00027308 */ /* 0x0023300000000800 */
[----:B------:R5:W5:Y:S01]  /*0450*/  MUFU.EX2 R29, R18 ;  /* 0x00000012001d7308 */ /* 0x000b620000000800 */
[----:B-1----:R-:W1:Y:S01]  /*0460*/  LDC.64 R26, c[0x0][0x220] ;  /* 0x00008800ff1a7b82 */ /* 0x002e620000000a00 */
[----:B---3--:R-:W-:-:S04]  /*0470*/  @!P1 FMUL R28, R28, R28 ;  /* 0x0000001c1c1c9220 */ /* 0x008fc80000400000 */
[----:B------:R-:W-:Y:S01]  /*0480*/  FADD R28, R28, 1 ;  /* 0x3f8000001c1c7421 */ /* 0x000fe20000000000 */
[----:B0---4-:R-:W-:-:S04]  /*0490*/  @!P3 FMUL R2, R2, R2 ;  /* 0x000000020202b220 */ /* 0x011fc80000400000 */
[----:B-----5:R-:W-:Y:S01]  /*04a0*/  FADD R18, R2, 1 ;  /* 0x3f80000002127421 */ /* 0x020fe20000000000 */
[----:B------:R-:W-:Y:S01]  /*04b0*/  FSETP.GT.AND P1, PT, R28, 8.50705917302346158658e+37, PT ;  /* 0x7e8000001c00780b */ /* 0x000fe20003f24000 */
[----:B------:R-:W-:-:S03]  /*04c0*/  @!P2 FMUL R29, R29, R29 ;  /* 0x0000001d1d1da220 */ /* 0x000fc60000400000 */
[----:B------:R-:W-:Y:S01]  /*04d0*/  FSETP.GT.AND P4, PT, R18, 8.50705917302346158658e+37, PT ;  /* 0x7e8000001200780b */ /* 0x000fe20003f84000 */
[----:B------:R-:W-:Y:S01]  /*04e0*/  FADD R17, R29, 1 ;  /* 0x3f8000001d117421 */ /* 0x000fe20000000000 */
[----:B------:R-:W-:-:S04]  /*04f0*/  SEL R3, R20, RZ, !P0 ;  /* 0x000000ff14037207 */ /* 0x000fc80004000000 */
[----:B------:R-:W-:Y:S01]  /*0500*/  FSETP.GT.AND P2, PT, R17, 8.50705917302346158658e+37, PT ;  /* 0x7e8000001100780b */ /* 0x000fe20003f44000 */
[----:B------:R-:W-:Y:S02]  /*0510*/  FFMA R20, R14, R19, R3 ;  /* 0x000000130e147223 */ /* 0x000fe40000000003 */
[----:B------:R-:W-:Y:S01]  /*0520*/  @P1 FMUL R28, R28, 0.25 ;  /* 0x3e8000001c1c1820 */ /* 0x000fe20000400000 */
[----:B-1----:R-:W-:-:S04]  /*0530*/  IMAD.WIDE R2, R15, 0x4, R26 ;  /* 0x000000040f027825 */ /* 0x002fc800078e021a */
[----:B------:R-:W-:Y:S01]  /*0540*/  @P4 FMUL R18, R18, 0.25 ;  /* 0x3e80000012124820 */ /* 0x000fe20000400000 */
[----:B------:R-:W-:Y:S01]  /*0550*/  IMAD.WIDE R26, R13, 0x4, R26 ;  /* 0x000000040d1a7825 */ /* 0x000fe200078e021a */
[----:B------:R-:W-:Y:S01]  /*0560*/  SHF.R.S32.HI R13, RZ, 0x1f, R0 ;  /* 0x0000001fff0d7819 */ /* 0x000fe20000011400 */
[----:B------:R-:W0:Y:S03]  /*0570*/  MUFU.RCP R14, R28 ;  /* 0x0000001c000e7308 */ /* 0x000e260000001000 */
[----:B------:R-:W-:Y:S01]  /*0580*/  LEA.HI R15, R13, R0, RZ, 0x7 ;  /* 0x000000000d0f7211 */ /* 0x000fe200078f38ff */
[----:B------:R-:W-:-:S03]  /*0590*/  @P2 FMUL R17, R17, 0.25 ;  /* 0x3e80000011112820 */ /* 0x000fc60000400000 */
[----:B------:R-:W-:Y:S01]  /*05a0*/  LOP3.LUT R15, R15, 0xffffff80, RZ, 0xc0, !PT ;  /* 0xffffff800f0f7812 */ /* 0x000fe200078ec0ff */
[----:B------:R-:W1:Y:S01]  /*05b0*/  MUFU.RCP R19, R17 ;  /* 0x0000001100137308 */ /* 0x000e620000001000 */
[----:B------:R-:W-:Y:S02]  /*05c0*/  FSEL R13, R24, 1, P1 ;  /* 0x3f800000180d7808 */ /* 0x000fe40000800000 */
[----:B------:R-:W-:-:S05]  /*05d0*/  IADD3 R15, R0, -R15, RZ ;  /* 0x8000000f000f7210 */ /* 0x000fca0007ffe0ff */
[----:B------:R-:W3:Y:S01]  /*05e0*/  MUFU.RCP R18, R18 ;  /* 0x0000001200127308 */ /* 0x000ee20000001000 */
[----:B0-----:R-:W-:Y:S01]  /*05f0*/  FMUL R13, R14, R13 ;  /* 0x0000000d0e0d7220 */ /* 0x001fe20000400000 */
[----:B------:R-:W-:Y:S02]  /*0600*/  ISETP.GT.AND P3, PT, R15, 0x3f, PT ;  /* 0x0000003f0f00780c */ /* 0x000fe40003f64270 */
[C---:B------:R-:W-:Y:S02]  /*0610*/  FSEL R14, R24.reuse, 1, P2 ;  /* 0x3f800000180e7808 */ /* 0x040fe40001000000 */
[----:B------:R-:W-:Y:S02]  /*0620*/  FSEL R15, R24, 1, P4 ;  /* 0x3f800000180f7808 */ /* 0x000fe40002000000 */
[----:B------:R-:W-:Y:S01]  /*0630*/  SEL R21, R21, RZ, !P0 ;  /* 0x000000ff15157207 */ /* 0x000fe20004000000 */
[----:B-1----:R-:W-:-:S04]  /*0640*/  FMUL R19, R19, R14 ;  /* 0x0000000e13137220 */ /* 0x002fc80000400000 */
[----:B------:R-:W-:Y:S01]  /*0650*/  FFMA R21, R12, R13, R21 ;  /* 0x0000000d0c157223 */ /* 0x000fe20000000015 */
[----:B------:R-:W-:Y:S01]  /*0660*/  CS2R R12, SRZ ;  /* 0x00000000000c7805 */ /* 0x000fe2000001ff00 */
[----:B---3--:R-:W-:Y:S01]  /*0670*/  FMUL R28, R18, R15 ;  /* 0x0000000f121c7220 */ /* 0x008fe20000400000 */
[----:B------:R-:W-:-:S06]  /*0680*/  CS2R R14, SRZ ;  /* 0x00000000000e7805 */ /* 0x000fcc000001ff00 */
[----:B------:R0:W3:Y:S01]  /*0690*/  @P3 LDG.E.EL.128 R12, desc[UR4][R26.64+-0x100] ;  /* 0xffff00041a0c3981 */ /* 0x0000e2000c2e1d00 */
[----:B------:R-:W-:-:S05]  /*06a0*/  SEL R17, R22, RZ, !P0 ;  /* 0x000000ff16117207 */ /* 0x000fca0004000000 */
[----:B------:R-:W-:Y:S01]  /*06b0*/  FFMA R22, R16, R19, R17 ;  /* 0x0000001310167223 */ /* 0x000fe20000000011 */
[----:B------:R-:W-:Y:S02]  /*06c0*/  CS2R R16, SRZ ;  /* 0x0000000000107805 */ /* 0x000fe4000001ff00 */
[----:B------:R-:W-:-:S06]  /*06d0*/  CS2R R18, SRZ ;  /* 0x0000000000127805 */ /* 0x000fcc000001ff00 */
[----:B------:R1:W4:Y:S01]  /*06e0*/  @P3 LDG.E.EL.128 R16, desc[UR4][R2.64+-0x100] ;  /* 0xffff000402103981 */ /* 0x000322000c2e1d00 */
[----:B------:R-:W-:Y:S02]  /*06f0*/  SEL R23, R23, RZ, !P0 ;  /* 0x000000ff17177207 */ /* 0x000fe40004000000 */
[----:B------:R-:W-:-:S03]  /*0700*/  SEL R4, R4, RZ, !P0 ;  /* 0x000000ff04047207 */ /* 0x000fc60004000000 */
[----:B------:R-:W-:Y:S02]  /*0710*/  FFMA R23, R25, R28, R23 ;  /* 0x0000001c19177223 */ /* 0x000fe40000000017 */
[----:B------:R-:W-:-:S04]  /*0720*/  FADD R25, RZ, -R4 ;  /* 0x80000004ff197221 */ /* 0x000fc80000000000 */
[----:B------:R-:W-:-:S05]  /*0730*/  FMUL R25, R25, 1.4426950216293334961 ;  /* 0x3fb8aa3b19197820 */ /* 0x000fca0000400000 */
[----:B------:R-:W-:-:S13]  /*0740*/  FSETP.GEU.AND P1, PT, R25, -126, PT ;  /* 0xc2fc00001900780b */ /* 0x000fda0003f2e000 */
[----:B------:R-:W-:-:S04]  /*0750*/  @!P1 FMUL R25, R25, 0.5 ;  /* 0x3f00000019199820 */ /* 0x000fc80000400000 */
[----:B0-----:R-:W0:Y:S02]  /*0760*/  MUFU.EX2 R26, R25 ;  /* 0x00000019001a7308 */ /* 0x001e240000000800 */
[----:B0-----:R-:W-:-:S04]  /*0770*/  @!P1 FMUL R26, R26, R26 ;  /* 0x0000001a1a1a9220 */ /* 0x001fc80000400000 */
[----:B------:R-:W-:-:S05]  /*0780*/  FADD R26, R26, 1 ;  /* 0x3f8000001a1a7421 */ /* 0x000fca0000000000 */
[----:B------:R-:W-:-:S13]  /*0790*/  FSETP.GT.AND P1, PT, R26, 8.50705917302346158658e+37, PT ;  /* 0x7e8000001a00780b */ /* 0x000fda0003f24000 */
[----:B------:R-:W-:-:S06]  /*07a0*/  @P1 FMUL R26, R26, 0.25 ;  /* 0x3e8000001a1a1820 */ /* 0x000fcc0000400000 */
[----:B------:R-:W0:Y:S01]  /*07b0*/  MUFU.RCP R26, R26 ;  /* 0x0000001a001a7308 */ /* 0x000e220000001000 */
[----:B------:R-:W-:Y:S02]  /*07c0*/  SEL R5, R5, RZ, !P0 ;  /* 0x000000ff05057207 */ /* 0x000fe40004000000 */
[----:B-1----:R-:W-:-:S03]  /*07d0*/  FSEL R3, R24, 1, P1 ;  /* 0x3f80000018037808 */ /* 0x002fc60000800000 */
[----:B------:R-:W-:Y:S02]  /*07e0*/  FADD R2, RZ, -R5 ;  /* 0x80000005ff027221 */ /* 0x000fe40000000000 */
[----:B0-----:R-:W-:Y:S02]  /*07f0*/  FMUL R27, R26, R3 ;  /* 0x000000031a1b7220 */ /* 0x001fe40000400000 */
[----:B------:R-:W-:-:S05]  /*0800*/  FMUL R3, R2, 1.4426950216293334961 ;  /* 0x3fb8aa3b02037820 */ /* 0x000fca0000400000 */
[----:B------:R-:W-:-:S13]  /*0810*/  FSETP.GEU.AND P1, PT, R3, -126, PT ;  /* 0xc2fc00000300780b */ /* 0x000fda0003f2e000 */
[----:B------:R-:W-:-:S04]  /*0820*/  @!P1 FMUL R3, R3, 0.5 ;  /* 0x3f00000003039820 */ /* 0x000fc80000400000 */
[----:B------:R-:W0:Y:S01]  /*0830*/  MUFU.EX2 R2, R3 ;  /* 0x0000000300027308 */ /* 0x000e220000000800 */
[----:B------:R-:W-:Y:S01]  /*0840*/  SEL R6, R6, RZ, !P0 ;  /* 0x000000ff06067207 */ /* 0x000fe20004000000 */
[----:B0-----:R-:W-:-:S04]  /*0850*/  @!P1 FMUL R2, R2, R2 ;  /* 0x0000000202029220 */ /* 0x001fc80000400000 */
[----:B------:R-:W-:-:S05]  /*0860*/  FADD R25, R2, 1 ;  /* 0x3f80000002197421 */ /* 0x000fca0000000000 */
[----:B------:R-:W-:Y:S01]  /*0870*/  FSETP.GT.AND P1, PT, R25, 8.50705917302346158658e+37, PT ;  /* 0x7e8000001900780b */ /* 0x000fe20003f24000 */
[----:B------:R-:W-:Y:S01]  /*0880*/  FADD R2, RZ, -R6 ;  /* 0x80000006ff027221 */ /* 0x000fe20000000000 */
[----:B------:R-:W-:-:S11]  /*0890*/  SEL R7, R7, RZ, !P0 ;  /* 0x000000ff07077207 */ /* 0x000fd60004000000 */
[----:B------:R-:W-:Y:S01]  /*08a0*/  @P1 FMUL R25, R25, 0.25 ;  /* 0x3e80000019191820 */ /* 0x000fe20000400000 */
[----:B------:R-:W-:-:S05]  /*08b0*/  FADD R3, RZ, -R7 ;  /* 0x80000007ff037221 */ /* 0x000fca0000000000 */
[----:B------:R-:W0:Y:S01]  /*08c0*/  MUFU.RCP R25, R25 ;  /* 0x0000001900197308 */ /* 0x000e220000001000 */
[----:B------:R-:W-:-:S05]  /*08d0*/  FMUL R3, R3, 1.4426950216293334961 ;  /* 0x3fb8aa3b03037820 */ /* 0x000fca0000400000 */
[----:B------:R-:W-:Y:S02]  /*08e0*/  FSETP.GEU.AND P4, PT, R3, -126, PT ;  /* 0xc2fc00000300780b */ /* 0x000fe40003f8e000 */
[----:B--2---:R-:W-:Y:S01]  /*08f0*/  SEL R29, R8, RZ, !P0 ;  /* 0x000000ff081d7207 */ /* 0x004fe20004000000 */
[----:B------:R-:W-:-:S05]  /*0900*/  FMUL R8, R2, 1.4426950216293334961 ;  /* 0x3fb8aa3b02087820 */ /* 0x000fca0000400000 */
[----:B------:R-:W-:Y:S02]  /*0910*/  FSETP.GEU.AND P2, PT, R8, -126, PT ;  /* 0xc2fc00000800780b */ /* 0x000fe40003f4e000 */
[----:B------:R-:W-:Y:S02]  /*0920*/  FSEL R2, R24, 1, P1 ;  /* 0x3f80000018027808 */ /* 0x000fe40000800000 */
[----:B------:R-:W-:-:S03]  /*0930*/  SEL R28, R9, RZ, !P0 ;  /* 0x000000ff091c7207 */ /* 0x000fc60004000000 */
[----:B0-----:R-:W-:-:S06]  /*0940*/  FMUL R26, R25, R2 ;  /* 0x00000002191a7220 */ /* 0x001fcc0000400000 */
[----:B------:R-:W-:Y:S01]  /*0950*/  @!P2 FMUL R8, R8, 0.5 ;  /* 0x3f0000000808a820 */ /* 0x000fe20000400000 */
[----:B------:R-:W-:-:S03]  /*0960*/  FFMA R4, R4, R27, R29 ;  /* 0x0000001b04047223 */ /* 0x000fc6000000001d */
[----:B------:R-:W0:Y:S01]  /*0970*/  MUFU.EX2 R2, R8 ;  /* 0x0000000800027308 */ /* 0x000e220000000800 */
[----:B------:R-:W-:Y:S01]  /*0980*/  @!P4 FMUL R3, R3, 0.5 ;  /* 0x3f0000000303c820 */ /* 0x000fe20000400000 */
[----:B------:R-:W-:Y:S01]  /*0990*/  FFMA R5, R5, R26, R28 ;  /* 0x0000001a05057223 */ /* 0x000fe2000000001c */
[----:B0-----:R-:W-:-:S04]  /*09a0*/  @!P2 FMUL R2, R2, R2 ;  /* 0x000000020202a220 */ /* 0x001fc80000400000 */
[----:B------:R-:W-:-:S05]  /*09b0*/  FADD R2, R2, 1 ;  /* 0x3f80000002027421 */ /* 0x000fca0000000000 */
[----:B------:R-:W-:Y:S02]  /*09c0*/  FSETP.GT.AND P1, PT, R2, 8.50705917302346158658e+37, PT ;  /* 0x7e8000000200780b */ /* 0x000fe40003f24000 */
[----:B---3--:R-:W-:-:S05]  /*09d0*/  SEL R12, R12, RZ, P3 ;  /* 0x000000ff0c0c7207 */ /* 0x008fca0001800000 */
[----:B------:R-:W-:-:S04]  /*09e0*/  FADD R9, RZ, -R12 ;  /* 0x8000000cff097221 */ /* 0x000fc80000000000 */
[----:B------:R-:W-:-:S05]  /*09f0*/  FMUL R27, R9, 1.4426950216293334961 ;  /* 0x3fb8aa3b091b7820 */ /* 0x000fca0000400000 */
[----:B------:R-:W-:Y:S01]  /*0a00*/  FSETP.GEU.AND P5, PT, R27, -126, PT ;  /* 0xc2fc00001b00780b */ /* 0x000fe20003fae000 */
[----:B------:R-:W0:-:S12]  /*0a10*/  MUFU.EX2 R9, R3 ;  /* 0x0000000300097308 */ /* 0x000e180000000800 */
[----:B------:R-:W-:-:S04]  /*0a20*/  @!P5 FMUL R27, R27, 0.5 ;  /* 0x3f0000001b1bd820 */ /* 0x000fc80000400000 */
[----:B------:R-:W1:Y:S01]  /*0a30*/  MUFU.EX2 R28, R27 ;  /* 0x0000001b001c7308 */ /* 0x000e620000000800 */
[----:B0-----:R-:W-:-:S04]  /*0a40*/  @!P4 FMUL R9, R9, R9 ;  /* 0x000000090909c220 */ /* 0x001fc80000400000 */
[----:B------:R-:W-:Y:S01]  /*0a50*/  FADD R8, R9, 1 ;  /* 0x3f80000009087421 */ /* 0x000fe20000000000 */
[----:B------:R-:W-:-:S04]  /*0a60*/  @P1 FMUL R2, R2, 0.25 ;  /* 0x3e80000002021820 */ /* 0x000fc80000400000 */
[----:B------:R-:W-:Y:S01]  /*0a70*/  FSETP.GT.AND P2, PT, R8, 8.50705917302346158658e+37, PT ;  /* 0x7e8000000800780b */ /* 0x000fe20003f44000 */
[----:B------:R-:W0:Y:S01]  /*0a80*/  MUFU.RCP R25, R2 ;  /* 0x0000000200197308 */ /* 0x000e220000001000 */
[----:B-1----:R-:W-:-:S04]  /*0a90*/  @!P5 FMUL R28, R28, R28 ;  /* 0x0000001c1c1cd220 */ /* 0x002fc80000400000 */
[----:B------:R-:W-:Y:S01]  /*0aa0*/  FADD R9, R28, 1 ;  /* 0x3f8000001c097421 */ /* 0x000fe20000000000 */
[----:B------:R-:W-:-:S06]  /*0ab0*/  SEL R13, R13, RZ, P3 ;  /* 0x000000ff0d0d7207 */ /* 0x000fcc0001800000 */
[----:B------:R-:W-:Y:S01]  /*0ac0*/  @P2 FMUL R8, R8, 0.25 ;  /* 0x3e80000008082820 */ /* 0x000fe20000400000 */
[----:B------:R-:W-:Y:S02]  /*0ad0*/  FSETP.GT.AND P4, PT, R9, 8.50705917302346158658e+37, PT ;  /* 0x7e8000000900780b */ /* 0x000fe40003f84000 */
[----:B------:R-:W-:Y:S01]  /*0ae0*/  FSEL R26, R24, 1, P1 ;  /* 0x3f800000181a7808 */ /* 0x000fe20000800000 */
[----:B------:R-:W-:Y:S01]  /*0af0*/  FADD R3, RZ, -R13 ;  /* 0x8000000dff037221 */ /* 0x000fe20000000000 */
[----:B------:R-:W-:Y:S01]  /*0b00*/  SEL R27, R10, RZ, !P0 ;  /* 0x000000ff0a1b7207 */ /* 0x000fe20004000000 */
[----:B------:R-:W1:Y:S02]  /*0b10*/  MUFU.RCP R8, R8 ;  /* 0x0000000800087308 */ /* 0x000e640000001000 */
[----:B0-----:R-:W-:Y:S01]  /*0b20*/  FMUL R25, R25, R26 ;  /* 0x0000001a19197220 */ /* 0x001fe20000400000 */
[----:B------:R-:W-:Y:S01]  /*0b30*/  FMUL R3, R3, 1.4426950216293334961 ;  /* 0x3fb8aa3b03037820 */ /* 0x000fe20000400000 */
[----:B------:R-:W-:-:S02]  /*0b40*/  SEL R14, R14, RZ, P3 ;  /* 0x000000ff0e0e7207 */ /* 0x000fc40001800000 */
[----:B------:R-:W-:Y:S01]  /*0b50*/  FFMA R6, R6, R25, R27 ;  /* 0x0000001906067223 */ /* 0x000fe2000000001b */
[----:B------:R-:W-:Y:S01]  /*0b60*/  FSEL R25, R24, 1, P2 ;  /* 0x3f80000018197808 */ /* 0x000fe20001000000 */
[----:B------:R-:W-:Y:S01]  /*0b70*/  @P4 FMUL R9, R9, 0.25 ;  /* 0x3e80000009094820 */ /* 0x000fe20000400000 */
[----:B------:R-:W-:Y:S01]  /*0b80*/  FSETP.GEU.AND P2, PT, R3, -126, PT ;  /* 0xc2fc00000300780b */ /* 0x000fe20003f4e000 */
[----:B------:R-:W-:Y:S01]  /*0b90*/  FADD R2, RZ, -R14 ;  /* 0x8000000eff027221 */ /* 0x000fe20000000000 */
[----:B----4-:R-:W-:-:S03]  /*0ba0*/  SEL R16, R16, RZ, P3 ;  /* 0x000000ff10107207 */ /* 0x010fc60001800000 */
[----:B------:R-:W-:Y:S01]  /*0bb0*/  FMUL R2, R2, 1.4426950216293334961 ;  /* 0x3fb8aa3b02027820 */ /* 0x000fe20000400000 */
[----:B------:R-:W0:Y:S01]  /*0bc0*/  MUFU.RCP R9, R9 ;  /* 0x0000000900097308 */ /* 0x000e220000001000 */
[----:B-1----:R-:W-:Y:S01]  /*0bd0*/  FMUL R10, R8, R25 ;  /* 0x00000019080a7220 */ /* 0x002fe20000400000 */
[----:B------:R-:W-:Y:S01]  /*0be0*/  FADD R8, RZ, -R16 ;  /* 0x80000010ff087221 */ /* 0x000fe20000000000 */
[----:B------:R-:W-:Y:S02]  /*0bf0*/  SEL R26, R11, RZ, !P0 ;  /* 0x000000ff0b1a7207 */ /* 0x000fe40004000000 */
[----:B------:R-:W-:Y:S01]  /*0c00*/  FSETP.GEU.AND P1, PT, R2, -126, PT ;  /* 0xc2fc00000200780b */ /* 0x000fe20003f2e000 */
[----:B------:R-:W-:Y:S01]  /*0c10*/  FMUL R8, R8, 1.4426950216293334961 ;  /* 0x3fb8aa3b08087820 */ /* 0x000fe20000400000 */
[----:B------:R-:W-:Y:S01]  /*0c20*/  @!P2 FMUL R3, R3, 0.5 ;  /* 0x3f0000000303a820 */ /* 0x000fe20000400000 */
[----:B------:R-:W-:Y:S01]  /*0c30*/  SEL R18, R18, RZ, P3 ;  /* 0x000000ff12127207 */ /* 0x000fe20001800000 */
[----:B------:R-:W-:Y:S01]  /*0c40*/  FFMA R7, R7, R10, R26 ;  /* 0x0000000a07077223 */ /* 0x000fe2000000001a */
[----:B------:R-:W-:-:S02]  /*0c50*/  SEL R17, R17, RZ, P3 ;  /* 0x000000ff11117207 */ /* 0x000fc40001800000 */
[----:B------:R-:W-:Y:S01]  /*0c60*/  FSEL R26, R24, 1, P4 ;  /* 0x3f800000181a7808 */ /* 0x000fe20002000000 */
[----:B------:R-:W-:Y:S01]  /*0c70*/  FADD R11, RZ, -R18 ;  /* 0x80000012ff0b7221 */ /* 0x000fe20000000000 */
[----:B------:R-:W-:Y:S01]  /*0c80*/  FSETP.GEU.AND P6, PT, R8, -126, PT ;  /* 0xc2fc00000800780b */ /* 0x000fe20003fce000 */
[----:B------:R-:W1:Y:S01]  /*0c90*/  MUFU.EX2 R3, R3 ;  /* 0x0000000300037308 */ /* 0x000e620000000800 */
[----:B------:R-:W-:Y:S01]  /*0ca0*/  FADD R10, RZ, -R17 ;  /* 0x80000011ff0a7221 */ /* 0x000fe20000000000 */
[----:B0-----:R-:W-:Y:S01]  /*0cb0*/  FMUL R25, R9, R26 ;  /* 0x0000001a09197220 */ /* 0x001fe20000400000 */
[----:B------:R-:W-:Y:S01]  /*0cc0*/  SEL R19, R19, RZ, P3 ;  /* 0x000000ff13137207 */ /* 0x000fe20001800000 */
[----:B------:R-:W-:Y:S01]  /*0cd0*/  FMUL R11, R11, 1.4426950216293334961 ;  /* 0x3fb8aa3b0b0b7820 */ /* 0x000fe20000400000 */
[----:B------:R-:W-:Y:S01]  /*0ce0*/  @!P1 FMUL R2, R2, 0.5 ;  /* 0x3f00000002029820 */ /* 0x000fe20000400000 */
[----:B------:R-:W-:Y:S01]  /*0cf0*/  FMUL R10, R10, 1.4426950216293334961 ;  /* 0x3fb8aa3b0a0a7820 */ /* 0x000fe20000400000 */
[----:B------:R-:W-:Y:S01]  /*0d00*/  @P0 FMUL R4, R12, R25 ;  /* 0x000000190c040220 */ /* 0x000fe20000400000 */
[----:B------:R-:W-:Y:S01]  /*0d10*/  FADD R12, RZ, -R19 ;  /* 0x80000013ff0c7221 */ /* 0x000fe20000000000 */
[----:B------:R-:W-:-:S02]  /*0d20*/  FSETP.GEU.AND P4, PT, R11, -126, PT ;  /* 0xc2fc00000b00780b */ /* 0x000fc40003f8e000 */
[----:B------:R-:W-:Y:S01]  /*0d30*/  FSETP.GEU.AND P5, PT, R10, -126, PT ;  /* 0xc2fc00000a00780b */ /* 0x000fe20003fae000 */
[----:B------:R-:W0:Y:S01]  /*0d40*/  MUFU.EX2 R2, R2 ;  /* 0x0000000200027308 */ /* 0x000e220000000800 */
[----:B------:R-:W-:Y:S01]  /*0d50*/  FMUL R12, R12, 1.4426950216293334961 ;  /* 0x3fb8aa3b0c0c7820 */ /* 0x000fe20000400000 */
[----:B------:R-:W-:Y:S01]  /*0d60*/  @!P6 FMUL R8, R8, 0.5 ;  /* 0x3f0000000808e820 */ /* 0x000fe20000400000 */
[----:B-1----:R-:W-:Y:S01]  /*0d70*/  @!P2 FMUL R3, R3, R3 ;  /* 0x000000030303a220 */ /* 0x002fe20000400000 */
[----:B------:R-:W-:Y:S02]  /*0d80*/  SEL R15, R15, RZ, P3 ;  /* 0x000000ff0f0f7207 */ /* 0x000fe40001800000 */
[----:B------:R-:W-:Y:S02]  /*0d90*/  FSETP.GEU.AND P2, PT, R12, -126, PT ;  /* 0xc2fc00000c00780b */ /* 0x000fe40003f4e000 */
[----:B------:R-:W1:Y:S01]  /*0da0*/  MUFU.EX2 R8, R8 ;  /* 0x0000000800087308 */ /* 0x000e620000000800 */
[----:B------:R-:W-:Y:S01]  /*0db0*/  FADD R9, RZ, -R15 ;  /* 0x8000000fff097221 */ /* 0x000fe20000000000 */
[----:B------:R-:W-:Y:S01]  /*0dc0*/  @!P4 FMUL R11, R11, 0.5 ;  /* 0x3f0000000b0bc820 */ /* 0x000fe20000400000 */
[----:B------:R-:W-:Y:S01]  /*0dd0*/  FADD R28, R3, 1 ;  /* 0x3f800000031c7421 */ /* 0x000fe20000000000 */
[----:B------:R-:W-:Y:S01]  /*0de0*/  @!P5 FMUL R10, R10, 0.5 ;  /* 0x3f0000000a0ad820 */ /* 0x000fe20000400000 */
[----:B------:R-:W-:Y:S01]  /*0df0*/  FMUL R9, R9, 1.4426950216293334961 ;  /* 0x3fb8aa3b09097820 */ /* 0x000fe20000400000 */
[----:B0-----:R-:W-:-:S02]  /*0e00*/  @!P1 FMUL R2, R2, R2 ;  /* 0x0000000202029220 */ /* 0x001fc40000400000 */
[----:B------:R-:W0:Y:S01]  /*0e10*/  MUFU.EX2 R11, R11 ;  /* 0x0000000b000b7308 */ /* 0x000e220000000800 */
[----:B------:R-:W-:Y:S01]  /*0e20*/  FSETP.GT.AND P1, PT, R28, 8.50705917302346158658e+37, PT ;  /* 0x7e8000001c00780b */ /* 0x000fe20003f24000 */
[----:B------:R-:W-:Y:S01]  /*0e30*/  FADD R29, R2, 1 ;  /* 0x3f800000021d7421 */ /* 0x000fe20000000000 */
[----:B------:R-:W-:Y:S01]  /*0e40*/  @!P2 FMUL R12, R12, 0.5 ;  /* 0x3f0000000c0ca820 */ /* 0x000fe20000400000 */
[----:B------:R-:W-:-:S04]  /*0e50*/  FSETP.GEU.AND P3, PT, R9, -126, PT ;  /* 0xc2fc00000900780b */ /* 0x000fc80003f6e000 */
[----:B------:R-:W2:Y:S01]  /*0e60*/  MUFU.EX2 R10, R10 ;  /* 0x0000000a000a7308 */ /* 0x000ea20000000800 */
[----:B-1----:R-:W-:Y:S01]  /*0e70*/  @!P6 FMUL R8, R8, R8 ;  /* 0x000000080808e220 */ /* 0x002fe20000400000 */
[----:B------:R-:W-:-:S06]  /*0e80*/  FSETP.GT.AND P6, PT, R29, 8.50705917302346158658e+37, PT ;  /* 0x7e8000001d00780b */ /* 0x000fcc0003fc4000 */
[----:B------:R-:W1:Y:S01]  /*0e90*/  MUFU.EX2 R12, R12 ;  /* 0x0000000c000c7308 */ /* 0x000e620000000800 */
[----:B------:R-:W-:Y:S01]  /*0ea0*/  @P1 FMUL R28, R28, 0.25 ;  /* 0x3e8000001c1c1820 */ /* 0x000fe20000400000 */
[----:B0-----:R-:W-:Y:S01]  /*0eb0*/  @!P4 FMUL R11, R11, R11 ;  /* 0x0000000b0b0bc220 */ /* 0x001fe20000400000 */
[----:B------:R-:W-:Y:S01]  /*0ec0*/  @!P3 FMUL R9, R9, 0.5 ;  /* 0x3f0000000909b820 */ /* 0x000fe20000400000 */
[----:B------:R-:W-:Y:S01]  /*0ed0*/  FADD R26, R8, 1 ;  /* 0x3f800000081a7421 */ /* 0x000fe20000000000 */
[----:B--2---:R-:W-:-:S03]  /*0ee0*/  @!P5 FMUL R10, R10, R10 ;  /* 0x0000000a0a0ad220 */ /* 0x004fc60000400000 */
[----:B------:R-:W0:Y:S01]  /*0ef0*/  MUFU.RCP R8, R28 ;  /* 0x0000001c00087308 */ /* 0x000e220000001000 */
[----:B------:R-:W-:Y:S01]  /*0f00*/  FADD R2, R11, 1 ;  /* 0x3f8000000b027421 */ /* 0x000fe20000000000 */
[----:B------:R-:W-:Y:S01]  /*0f10*/  @P6 FMUL R29, R29, 0.25 ;  /* 0x3e8000001d1d6820 */ /* 0x000fe20000400000 */
[----:B------:R-:W-:-:S05]  /*0f20*/  FADD R27, R10, 1 ;  /* 0x3f8000000a1b7421 */ /* 0x000fca0000000000 */
[----:B------:R-:W2:Y:S01]  /*0f30*/  MUFU.EX2 R3, R9 ;  /* 0x0000000900037308 */ /* 0x000ea20000000800 */
[----:B-1----:R-:W-:Y:S01]  /*0f40*/  @!P2 FMUL R12, R12, R12 ;  /* 0x0000000c0c0ca220 */ /* 0x002fe20000400000 */
[----:B------:R-:W-:Y:S02]  /*0f50*/  FSETP.GT.AND P2, PT, R2, 8.50705917302346158658e+37, PT ;  /* 0x7e8000000200780b */ /* 0x000fe40003f44000 */
[----:B------:R-:W-:-:S04]  /*0f60*/  FSETP.GT.AND P4, PT, R27, 8.50705917302346158658e+37, PT ;  /* 0x7e8000001b00780b */ /* 0x000fc80003f84000 */
[----:B------:R-:W1:Y:S01]  /*0f70*/  MUFU.RCP R9, R29 ;  /* 0x0000001d00097308 */ /* 0x000e620000001000 */
[----:B------:R-:W-:Y:S01]  /*0f80*/  FSEL R10, R24, 1, P1 ;  /* 0x3f800000180a7808 */ /* 0x000fe20000800000 */
[----:B------:R-:W-:Y:S01]  /*0f90*/  FADD R25, R12, 1 ;  /* 0x3f8000000c197421 */ /* 0x000fe20000000000 */
[----:B------:R-:W-:-:S03]  /*0fa0*/  FSETP.GT.AND P5, PT, R26, 8.50705917302346158658e+37, PT ;  /* 0x7e8000001a00780b */ /* 0x000fc60003fa4000 */
[----:B0-----:R-:W-:Y:S01]  /*0fb0*/  FMUL R8, R8, R10 ;  /* 0x0000000a08087220 */ /* 0x001fe20000400000 */
[----:B------:R-:W-:Y:S01]  /*0fc0*/  FSEL R10, R24, 1, P6 ;  /* 0x3f800000180a7808 */ /* 0x000fe20003000000 */
[----:B--2---:R-:W-:Y:S01]  /*0fd0*/  @!P3 FMUL R3, R3, R3 ;  /* 0x000000030303b220 */ /* 0x004fe20000400000 */
[----:B------:R-:W-:Y:S01]  /*0fe0*/  @P2 FMUL R2, R2, 0.25 ;  /* 0x3e80000002022820 */ /* 0x000fe20000400000 */
[----:B------:R-:W-:Y:S01]  /*0ff0*/  FSETP.GT.AND P1, PT, R25, 8.50705917302346158658e+37, PT ;  /* 0x7e8000001900780b */ /* 0x000fe20003f24000 */
[----:B------:R-:W-:Y:S01]  /*1000*/  @P4 FMUL R27, R27, 0.25 ;  /* 0x3e8000001b1b4820 */ /* 0x000fe20000400000 */
[----:B-1----:R-:W-:Y:S01]  /*1010*/  FMUL R9, R9, R10 ;  /* 0x0000000a09097220 */ /* 0x002fe20000400000 */
[----:B------:R-:W-:Y:S02]  /*1020*/  FADD R10, R3, 1 ;  /* 0x3f800000030a7421 */ /* 0x000fe40000000000 */
[----:B------:R0:W1:Y:S01]  /*1030*/  MUFU.RCP R12, R27 ;  /* 0x0000001b000c7308 */ /* 0x0000620000001000 */
[----:B------:R-:W-:-:S02]  /*1040*/  @P5 FMUL R26, R26, 0.25 ;  /* 0x3e8000001a1a5820 */ /* 0x000fc40000400000 */
[----:B------:R-:W-:-:S05]  /*1050*/  FSETP.GT.AND P3, PT, R10, 8.50705917302346158658e+37, PT ;  /* 0x7e8000000a00780b */ /* 0x000fca0003f64000 */
[----:B------:R-:W2:Y:S01]  /*1060*/  MUFU.RCP R2, R2 ;  /* 0x0000000200027308 */ /* 0x000ea20000001000 */
[----:B------:R-:W-:Y:S01]  /*1070*/  @P1 FMUL R25, R25, 0.25 ;  /* 0x3e80000019191820 */ /* 0x000fe20000400000 */
[C---:B------:R-:W-:Y:S02]  /*1080*/  FSEL R3, R24.reuse, 1, P4 ;  /* 0x3f80000018037808 */ /* 0x040fe40002000000 */
[----:B0-----:R-:W-:-:S04]  /*1090*/  FSEL R27, R24, 1, P2 ;  /* 0x3f800000181b7808 */ /* 0x001fc80001000000 */
[----:B------:R0:W3:Y:S01]  /*10a0*/  MUFU.RCP R11, R26 ;  /* 0x0000001a000b7308 */ /* 0x0000e20000001000 */
[----:B-1----:R-:W-:Y:S01]  /*10b0*/  FMUL R12, R12, R3 ;  /* 0x000000030c0c7220 */ /* 0x002fe20000400000 */
[----:B------:R-:W-:Y:S01]  /*10c0*/  @P3 FMUL R10, R10, 0.25 ;  /* 0x3e8000000a0a3820 */ /* 0x000fe20000400000 */
[----:B--2---:R-:W-:-:S05]  /*10d0*/  FMUL R27, R2, R27 ;  /* 0x0000001b021b7220 */ /* 0x004fca0000400000 */
[----:B------:R-:W1:Y:S01]  /*10e0*/  MUFU.RCP R25, R25 ;  /* 0x0000001900197308 */ /* 0x000e620000001000 */
[----:B------:R-:W2:Y:S01]  /*10f0*/  LDC.64 R2, c[0x0][0x228] ;  /* 0x00008a00ff027b82 */ /* 0x000ea20000000a00 */
[----:B0-----:R-:W-:-:S06]  /*1100*/  FSEL R26, R24, 1, P5 ;  /* 0x3f800000181a7808 */ /* 0x001fcc0002800000 */
[----:B------:R-:W0:Y:S01]  /*1110*/  MUFU.RCP R10, R10 ;  /* 0x0000000a000a7308 */ /* 0x000e220000001000 */
[----:B---3--:R-:W-:Y:S01]  /*1120*/  FMUL R11, R11, R26 ;  /* 0x0000001a0b0b7220 */ /* 0x008fe20000400000 */
[----:B------:R-:W-:-:S05]  /*1130*/  FSEL R26, R24, 1, P1 ;  /* 0x3f800000181a7808 */ /* 0x000fca0000800000 */
[----:B-1----:R-:W-:Y:S01]  /*1140*/  FMUL R26, R25, R26 ;  /* 0x0000001a191a7220 */ /* 0x002fe20000400000 */
[----:B------:R-:W-:Y:S01]  /*1150*/  FSEL R25, R24, 1, P3 ;  /* 0x3f80000018197808 */ /* 0x000fe20001800000 */
[----:B------:R-:W-:Y:S01]  /*1160*/  @P0 FMUL R5, R13, R8 ;  /* 0x000000080d050220 */ /* 0x000fe20000400000 */
[----:B------:R-:W-:Y:S01]  /*1170*/  @P0 FMUL R6, R14, R9 ;  /* 0x000000090e060220 */ /* 0x000fe20000400000 */
[----:B------:R-:W-:Y:S02]  /*1180*/  @P0 FMUL R20, R16, R11 ;  /* 0x0000000b10140220 */ /* 0x000fe40000400000 */
[----:B0-----:R-:W-:Y:S01]  /*1190*/  FMUL R24, R10, R25 ;  /* 0x000000190a187220 */ /* 0x001fe20000400000 */
[----:B------:R-:W-:Y:S01]  /*11a0*/  @P0 FMUL R21, R17, R12 ;  /* 0x0000000c11150220 */ /* 0x000fe20000400000 */
[----:B--2---:R-:W-:-:S04]  /*11b0*/  IMAD.WIDE R2, R0, 0x4, R2 ;  /* 0x0000000400027825 */ /* 0x004fc800078e0202 */
[----:B------:R-:W-:Y:S01]  /*11c0*/  @P0 FMUL R22, R18, R27 ;  /* 0x0000001b12160220 */ /* 0x000fe20000400000 */
[----:B------:R-:W-:Y:S01]  /*11d0*/  @P0 FMUL R23, R19, R26 ;  /* 0x0000001a13170220 */ /* 0x000fe20000400000 */
[----:B------:R-:W-:-:S04]  /*11e0*/  @P0 FMUL R7, R15, R24 ;  /* 0x000000180f070220 */ /* 0x000fc80000400000 */
[----:B------:R-:W-:Y:S04]  /*11f0*/  STG.E.128 desc[UR4][R2.64], R20 ;  /* 0x0000001402007986 */ /* 0x000fe8000c101d04 */
[----:B------:R-:W-:Y:S01]  /*1200*/  STG.E.128 desc[UR4][R2.64+0x800], R4 ;  /* 0x0008000402007986 */ /* 0x000fe2000c101d04 */
[----:B------:R-:W-:Y:S05]  /*1210*/  EXIT ;  /* 0x000000000000794d */ /* 0x000fea0003800000 */
.L_x_0:
[----:B------:R-:W-:-:S00]  /*1220*/  BRA `(.L_x_0) ;  /* 0xfffffffc00fc7947 */ /* 0x000fc0000383ffff */
[----:B------:R-:W-:-:S00]  /*1230*/  NOP ;  /* 0x0000000000007918 */ /* 0x000fc00000000000 */
        /* <DEDUP_REMOVED lines=12> */
.L_x_1:


//--------------------- .nv.constant0.triton_poi_fused_cat_16 --------------------------
	.section	.nv.constant0.triton_poi_fused_cat_16,"a",@progbits
	.sectionflags	@""
	.align	4
.nv.constant0.triton_poi_fused_cat_16:
	.zero		564
